//
// Generated by NVIDIA NVVM Compiler
//
// Compiler Build ID: CL-36424714
// Cuda compilation tools, release 13.0, V13.0.88
// Based on NVVM 20.0.0
//

.version 9.0
.target sm_100
.address_size 64

	// .globl	_Z6kernelPfS_S_iii

.visible .entry _Z6kernelPfS_S_iii(
	.param .u64 .ptr .align 1 _Z6kernelPfS_S_iii_param_0,
	.param .u64 .ptr .align 1 _Z6kernelPfS_S_iii_param_1,
	.param .u64 .ptr .align 1 _Z6kernelPfS_S_iii_param_2,
	.param .u32 _Z6kernelPfS_S_iii_param_3,
	.param .u32 _Z6kernelPfS_S_iii_param_4,
	.param .u32 _Z6kernelPfS_S_iii_param_5
)
{
	.reg .pred 	%p<11>;
	.reg .b32 	%r<40>;
	.reg .b32 	%f<112>;
	.reg .b64 	%rd<73>;

	ld.param.u64 	%rd25, [_Z6kernelPfS_S_iii_param_0];
	ld.param.u64 	%rd26, [_Z6kernelPfS_S_iii_param_1];
	ld.param.u32 	%r23, [_Z6kernelPfS_S_iii_param_3];
	ld.param.u32 	%r22, [_Z6kernelPfS_S_iii_param_4];
	cvta.to.global.u64 	%rd1, %rd26;
	cvta.to.global.u64 	%rd2, %rd25;
	mov.u32 	%r24, %ctaid.x;
	mov.u32 	%r25, %ntid.x;
	mov.u32 	%r26, %tid.x;
	mad.lo.s32 	%r1, %r24, %r25, %r26;
	setp.ge.s32 	%p1, %r1, %r23;
	@%p1 bra 	$L__BB0_15;
	setp.lt.s32 	%p2, %r22, 1;
	mov.f32 	%f111, 0f00000000;
	@%p2 bra 	$L__BB0_14;
	add.s32 	%r28, %r22, -1;
	and.b32  	%r2, %r22, 15;
	setp.lt.u32 	%p3, %r28, 15;
	mov.f32 	%f111, 0f00000000;
	mov.b32 	%r36, 0;
	@%p3 bra 	$L__BB0_5;
	and.b32  	%r36, %r22, 2147483632;
	neg.s32 	%r34, %r36;
	mul.wide.u32 	%rd3, %r22, 60;
	mul.wide.u32 	%rd4, %r22, 56;
	mul.wide.u32 	%rd5, %r22, 52;
	mul.wide.u32 	%rd6, %r22, 48;
	mul.wide.u32 	%rd7, %r22, 44;
	mul.wide.u32 	%rd8, %r22, 40;
	mul.wide.u32 	%rd9, %r22, 36;
	mul.wide.u32 	%rd10, %r22, 32;
	mul.wide.u32 	%rd11, %r22, 28;
	mul.wide.u32 	%rd12, %r22, 24;
	mul.wide.u32 	%rd13, %r22, 20;
	mul.wide.u32 	%rd14, %r22, 16;
	mul.wide.u32 	%rd15, %r22, 12;
	mul.wide.u32 	%rd16, %r22, 8;
	add.s64 	%rd71, %rd1, 32;
	mul.wide.u32 	%rd18, %r22, 4;
	mov.f32 	%f111, 0f00000000;
	shl.b32 	%r30, %r22, 4;
	mov.u32 	%r33, %r1;
$L__BB0_4:
	.pragma "nounroll";
	mul.wide.s32 	%rd27, %r33, 4;
	add.s64 	%rd28, %rd2, %rd27;
	ld.global.f32 	%f18, [%rd28];
	ld.global.f32 	%f19, [%rd71+-32];
	fma.rn.f32 	%f20, %f18, %f19, %f111;
	add.s64 	%rd29, %rd28, %rd18;
	ld.global.f32 	%f21, [%rd29];
	ld.global.f32 	%f22, [%rd71+-28];
	fma.rn.f32 	%f23, %f21, %f22, %f20;
	add.s64 	%rd30, %rd28, %rd16;
	ld.global.f32 	%f24, [%rd30];
	ld.global.f32 	%f25, [%rd71+-24];
	fma.rn.f32 	%f26, %f24, %f25, %f23;
	add.s64 	%rd31, %rd28, %rd15;
	ld.global.f32 	%f27, [%rd31];
	ld.global.f32 	%f28, [%rd71+-20];
	fma.rn.f32 	%f29, %f27, %f28, %f26;
	add.s64 	%rd32, %rd28, %rd14;
	ld.global.f32 	%f30, [%rd32];
	ld.global.f32 	%f31, [%rd71+-16];
	fma.rn.f32 	%f32, %f30, %f31, %f29;
	add.s64 	%rd33, %rd28, %rd13;
	ld.global.f32 	%f33, [%rd33];
	ld.global.f32 	%f34, [%rd71+-12];
	fma.rn.f32 	%f35, %f33, %f34, %f32;
	add.s64 	%rd34, %rd28, %rd12;
	ld.global.f32 	%f36, [%rd34];
	ld.global.f32 	%f37, [%rd71+-8];
	fma.rn.f32 	%f38, %f36, %f37, %f35;
	add.s64 	%rd35, %rd28, %rd11;
	ld.global.f32 	%f39, [%rd35];
	ld.global.f32 	%f40, [%rd71+-4];
	fma.rn.f32 	%f41, %f39, %f40, %f38;
	add.s64 	%rd36, %rd28, %rd10;
	ld.global.f32 	%f42, [%rd36];
	ld.global.f32 	%f43, [%rd71];
	fma.rn.f32 	%f44, %f42, %f43, %f41;
	add.s64 	%rd37, %rd28, %rd9;
	ld.global.f32 	%f45, [%rd37];
	ld.global.f32 	%f46, [%rd71+4];
	fma.rn.f32 	%f47, %f45, %f46, %f44;
	add.s64 	%rd38, %rd28, %rd8;
	ld.global.f32 	%f48, [%rd38];
	ld.global.f32 	%f49, [%rd71+8];
	fma.rn.f32 	%f50, %f48, %f49, %f47;
	add.s64 	%rd39, %rd28, %rd7;
	ld.global.f32 	%f51, [%rd39];
	ld.global.f32 	%f52, [%rd71+12];
	fma.rn.f32 	%f53, %f51, %f52, %f50;
	add.s64 	%rd40, %rd28, %rd6;
	ld.global.f32 	%f54, [%rd40];
	ld.global.f32 	%f55, [%rd71+16];
	fma.rn.f32 	%f56, %f54, %f55, %f53;
	add.s64 	%rd41, %rd28, %rd5;
	ld.global.f32 	%f57, [%rd41];
	ld.global.f32 	%f58, [%rd71+20];
	fma.rn.f32 	%f59, %f57, %f58, %f56;
	add.s64 	%rd42, %rd28, %rd4;
	ld.global.f32 	%f60, [%rd42];
	ld.global.f32 	%f61, [%rd71+24];
	fma.rn.f32 	%f62, %f60, %f61, %f59;
	add.s64 	%rd43, %rd28, %rd3;
	ld.global.f32 	%f63, [%rd43];
	ld.global.f32 	%f64, [%rd71+28];
	fma.rn.f32 	%f111, %f63, %f64, %f62;
	add.s32 	%r34, %r34, 16;
	add.s32 	%r33, %r33, %r30;
	add.s64 	%rd71, %rd71, 64;
	setp.ne.s32 	%p4, %r34, 0;
	@%p4 bra 	$L__BB0_4;
$L__BB0_5:
	setp.eq.s32 	%p5, %r2, 0;
	@%p5 bra 	$L__BB0_14;
	and.b32  	%r10, %r22, 7;
	setp.lt.u32 	%p6, %r2, 8;
	@%p6 bra 	$L__BB0_8;
	mad.lo.s32 	%r31, %r36, %r22, %r1;
	mul.wide.s32 	%rd44, %r31, 4;
	add.s64 	%rd45, %rd2, %rd44;
	ld.global.f32 	%f66, [%rd45];
	mul.wide.u32 	%rd46, %r36, 4;
	add.s64 	%rd47, %rd1, %rd46;
	ld.global.f32 	%f67, [%rd47];
	fma.rn.f32 	%f68, %f66, %f67, %f111;
	mul.wide.u32 	%rd48, %r22, 4;
	add.s64 	%rd49, %rd45, %rd48;
	ld.global.f32 	%f69, [%rd49];
	ld.global.f32 	%f70, [%rd47+4];
	fma.rn.f32 	%f71, %f69, %f70, %f68;
	add.s64 	%rd50, %rd49, %rd48;
	ld.global.f32 	%f72, [%rd50];
	ld.global.f32 	%f73, [%rd47+8];
	fma.rn.f32 	%f74, %f72, %f73, %f71;
	add.s64 	%rd51, %rd50, %rd48;
	ld.global.f32 	%f75, [%rd51];
	ld.global.f32 	%f76, [%rd47+12];
	fma.rn.f32 	%f77, %f75, %f76, %f74;
	add.s64 	%rd52, %rd51, %rd48;
	ld.global.f32 	%f78, [%rd52];
	ld.global.f32 	%f79, [%rd47+16];
	fma.rn.f32 	%f80, %f78, %f79, %f77;
	add.s64 	%rd53, %rd52, %rd48;
	ld.global.f32 	%f81, [%rd53];
	ld.global.f32 	%f82, [%rd47+20];
	fma.rn.f32 	%f83, %f81, %f82, %f80;
	add.s64 	%rd54, %rd53, %rd48;
	ld.global.f32 	%f84, [%rd54];
	ld.global.f32 	%f85, [%rd47+24];
	fma.rn.f32 	%f86, %f84, %f85, %f83;
	add.s64 	%rd55, %rd54, %rd48;
	ld.global.f32 	%f87, [%rd55];
	ld.global.f32 	%f88, [%rd47+28];
	fma.rn.f32 	%f111, %f87, %f88, %f86;
	add.s32 	%r36, %r36, 8;
$L__BB0_8:
	setp.eq.s32 	%p7, %r10, 0;
	@%p7 bra 	$L__BB0_14;
	and.b32  	%r13, %r22, 3;
	setp.lt.u32 	%p8, %r10, 4;
	@%p8 bra 	$L__BB0_11;
	mad.lo.s32 	%r32, %r36, %r22, %r1;
	mul.wide.s32 	%rd56, %r32, 4;
	add.s64 	%rd57, %rd2, %rd56;
	ld.global.f32 	%f90, [%rd57];
	mul.wide.u32 	%rd58, %r36, 4;
	add.s64 	%rd59, %rd1, %rd58;
	ld.global.f32 	%f91, [%rd59];
	fma.rn.f32 	%f92, %f90, %f91, %f111;
	mul.wide.u32 	%rd60, %r22, 4;
	add.s64 	%rd61, %rd57, %rd60;
	ld.global.f32 	%f93, [%rd61];
	ld.global.f32 	%f94, [%rd59+4];
	fma.rn.f32 	%f95, %f93, %f94, %f92;
	add.s64 	%rd62, %rd61, %rd60;
	ld.global.f32 	%f96, [%rd62];
	ld.global.f32 	%f97, [%rd59+8];
	fma.rn.f32 	%f98, %f96, %f97, %f95;
	add.s64 	%rd63, %rd62, %rd60;
	ld.global.f32 	%f99, [%rd63];
	ld.global.f32 	%f100, [%rd59+12];
	fma.rn.f32 	%f111, %f99, %f100, %f98;
	add.s32 	%r36, %r36, 4;
$L__BB0_11:
	setp.eq.s32 	%p9, %r13, 0;
	@%p9 bra 	$L__BB0_14;
	mul.wide.u32 	%rd64, %r36, 4;
	add.s64 	%rd72, %rd1, %rd64;
	mad.lo.s32 	%r39, %r36, %r22, %r1;
	neg.s32 	%r38, %r13;
$L__BB0_13:
	.pragma "nounroll";
	mul.wide.s32 	%rd65, %r39, 4;
	add.s64 	%rd66, %rd2, %rd65;
	ld.global.f32 	%f101, [%rd66];
	ld.global.f32 	%f102, [%rd72];
	fma.rn.f32 	%f111, %f101, %f102, %f111;
	add.s64 	%rd72, %rd72, 4;
	add.s32 	%r39, %r39, %r22;
	add.s32 	%r38, %r38, 1;
	setp.ne.s32 	%p10, %r38, 0;
	@%p10 bra 	$L__BB0_13;
$L__BB0_14:
	ld.param.u64 	%rd70, [_Z6kernelPfS_S_iii_param_2];
	cvta.to.global.u64 	%rd67, %rd70;
	mul.wide.s32 	%rd68, %r1, 4;
	add.s64 	%rd69, %rd67, %rd68;
	st.global.f32 	[%rd69], %f111;
$L__BB0_15:
	ret;

}


// ===== COMPILED SASS (sm_100) =====

	.target	sm_100

	.elftype	@"ET_EXEC"


//--------------------- .note.nv.tkinfo           --------------------------
	.section	.note.nv.tkinfo,"",@"SHT_NOTE"
	.sectionflags	@"SHF_NOTE_NV_TKINFO"
	.tkinfo
        /*0018*/ 	.word	0x00000002
        /*0030*/ 	.string	""
        /*0030*/ 	.string	"ptxas"
        /*0030*/ 	.string	"Cuda compilation tools, release 13.0, V13.0.88"
        /*0030*/ 	.string	"Build cuda_13.0.r13.0/compiler.36424714_0"
        /*0030*/ 	.string	"-arch sm_100 -m 64 "



//--------------------- .note.nv.cuinfo           --------------------------
	.section	.note.nv.cuinfo,"",@"SHT_NOTE"
	.sectionflags	@"SHF_NOTE_NV_CUINFO"
        /*0018*/ 	.short	0x0002
        /*001a*/ 	.short	0x0064
        /*001c*/ 	.short	0x0082
	.zero		2


//--------------------- .nv.info                  --------------------------
	.section	.nv.info,"",@"SHT_CUDA_INFO"
	.align	4


	//----- nvinfo : EIATTR_REGCOUNT
	.align		4
        /*0000*/ 	.byte	0x04, 0x2f
        /*0002*/ 	.short	(.L_1 - .L_0)
	.align		4
.L_0:
        /*0004*/ 	.word	index@(_Z6kernelPfS_S_iii)
        /*0008*/ 	.word	0x00000020


	//----- nvinfo : EIATTR_FRAME_SIZE
	.align		4
.L_1:
        /*000c*/ 	.byte	0x04, 0x11
        /*000e*/ 	.short	(.L_3 - .L_2)
	.align		4
.L_2:
        /*0010*/ 	.word	index@(_Z6kernelPfS_S_iii)
        /*0014*/ 	.word	0x00000000


	//----- nvinfo : EIATTR_MIN_STACK_SIZE
	.align		4
.L_3:
        /*0018*/ 	.byte	0x04, 0x12
        /*001a*/ 	.short	(.L_5 - .L_4)
	.align		4
.L_4:
        /*001c*/ 	.word	index@(_Z6kernelPfS_S_iii)
        /*0020*/ 	.word	0x00000000
.L_5:


//--------------------- .nv.compat                --------------------------
	.section	.nv.compat,"",@"SHT_CUDA_COMPAT_INFO"
	.align	4
        /*0000*/ 	.byte	0x02, 0x09, 0x00, 0x00, 0x02, 0x02, 0x01, 0x00, 0x02, 0x05, 0x05, 0x00, 0x03, 0x07, 0x01, 0x01
        /*0010*/ 	.byte	0x02, 0x03, 0x00, 0x00, 0x02, 0x06, 0x01, 0x00, 0x04, 0x0b, 0x08, 0x00, 0x09, 0x00, 0x00, 0x00
        /*0020*/ 	.byte	0x00, 0x00, 0x00, 0x00


//--------------------- .nv.info._Z6kernelPfS_S_iii --------------------------
	.section	.nv.info._Z6kernelPfS_S_iii,"",@"SHT_CUDA_INFO"
	.sectionflags	@""
	.align	4


	//----- nvinfo : EIATTR_CUDA_API_VERSION
	.align		4
        /*0000*/ 	.byte	0x04, 0x37
        /*0002*/ 	.short	(.L_7 - .L_6)
.L_6:
        /*0004*/ 	.word	0x00000082


	//----- nvinfo : EIATTR_KPARAM_INFO
	.align		4
.L_7:
        /*0008*/ 	.byte	0x04, 0x17
        /*000a*/ 	.short	(.L_9 - .L_8)
.L_8:
        /*000c*/ 	.word	0x00000000
        /*0010*/ 	.short	0x0005
        /*0012*/ 	.short	0x0020
        /*0014*/ 	.byte	0x00, 0xf0, 0x11, 0x00


	//----- nvinfo : EIATTR_KPARAM_INFO
	.align		4
.L_9:
        /*0018*/ 	.byte	0x04, 0x17
        /*001a*/ 	.short	(.L_11 - .L_10)
.L_10:
        /*001c*/ 	.word	0x00000000
        /*0020*/ 	.short	0x0004
        /*0022*/ 	.short	0x001c
        /*0024*/ 	.byte	0x00, 0xf0, 0x11, 0x00


	//----- nvinfo : EIATTR_KPARAM_INFO
	.align		4
.L_11:
        /*0028*/ 	.byte	0x04, 0x17
        /*002a*/ 	.short	(.L_13 - .L_12)
.L_12:
        /*002c*/ 	.word	0x00000000
        /*0030*/ 	.short	0x0003
        /*0032*/ 	.short	0x0018
        /*0034*/ 	.byte	0x00, 0xf0, 0x11, 0x00


	//----- nvinfo : EIATTR_KPARAM_INFO
	.align		4
.L_13:
        /*0038*/ 	.byte	0x04, 0x17
        /*003a*/ 	.short	(.L_15 - .L_14)
.L_14:
        /*003c*/ 	.word	0x00000000
        /*0040*/ 	.short	0x0002
        /*0042*/ 	.short	0x0010
        /*0044*/ 	.byte	0x00, 0xf5, 0x21, 0x00


	//----- nvinfo : EIATTR_KPARAM_INFO
	.align		4
.L_15:
        /*0048*/ 	.byte	0x04, 0x17
        /*004a*/ 	.short	(.L_17 - .L_16)
.L_16:
        /*004c*/ 	.word	0x00000000
        /*0050*/ 	.short	0x0001
        /*0052*/ 	.short	0x0008
        /*0054*/ 	.byte	0x00, 0xf5, 0x21, 0x00


	//----- nvinfo : EIATTR_KPARAM_INFO
	.align		4
.L_17:
        /*0058*/ 	.byte	0x04, 0x17
        /*005a*/ 	.short	(.L_19 - .L_18)
.L_18:
        /*005c*/ 	.word	0x00000000
        /*0060*/ 	.short	0x0000
        /*0062*/ 	.short	0x0000
        /*0064*/ 	.byte	0x00, 0xf5, 0x21, 0x00


	//----- nvinfo : EIATTR_SPARSE_MMA_MASK
	.align		4
.L_19:
        /*0068*/ 	.byte	0x03, 0x50
        /*006a*/ 	.short	0x0000


	//----- nvinfo : EIATTR_MAXREG_COUNT
	.align		4
        /*006c*/ 	.byte	0x03, 0x1b
        /*006e*/ 	.short	0x00ff


	//----- nvinfo : EIATTR_MERCURY_ISA_VERSION
	.align		4
        /*0070*/ 	.byte	0x03, 0x5f
        /*0072*/ 	.short	0x0101


	//----- nvinfo : EIATTR_VRC_CTA_INIT_COUNT
	.align		4
        /*0074*/ 	.byte	0x02, 0x4a
	.zero		1
	.zero		1


	//----- nvinfo : EIATTR_EXIT_INSTR_OFFSETS
	.align		4
        /*0078*/ 	.byte	0x04, 0x1c
        /*007a*/ 	.short	(.L_21 - .L_20)


	//   ....[0]....
.L_20:
        /*007c*/ 	.word	0x00000070


	//   ....[1]....
        /*0080*/ 	.word	0x00000bd0


	//----- nvinfo : EIATTR_CBANK_PARAM_SIZE
	.align		4
.L_21:
        /*0084*/ 	.byte	0x03, 0x19
        /*0086*/ 	.short	0x0024


	//----- nvinfo : EIATTR_PARAM_CBANK
	.align		4
        /*0088*/ 	.byte	0x04, 0x0a
        /*008a*/ 	.short	(.L_23 - .L_22)
	.align		4
.L_22:
        /*008c*/ 	.word	index@(.nv.constant0._Z6kernelPfS_S_iii)
        /*0090*/ 	.short	0x0380
        /*0092*/ 	.short	0x0024


	//----- nvinfo : EIATTR_SW_WAR
	.align		4
.L_23:
        /*0094*/ 	.byte	0x04, 0x36
        /*0096*/ 	.short	(.L_25 - .L_24)
.L_24:
        /*0098*/ 	.word	0x00000008
.L_25:


//--------------------- .nv.callgraph             --------------------------
	.section	.nv.callgraph,"",@"SHT_CUDA_CALLGRAPH"
	.align	4
	.sectionentsize	8
	.align		4
        /*0000*/ 	.word	0x00000000
	.align		4
        /*0004*/ 	.word	0xffffffff
	.align		4
        /*0008*/ 	.word	0x00000000
	.align		4
        /*000c*/ 	.word	0xfffffffe
	.align		4
        /*0010*/ 	.word	0x00000000
	.align		4
        /*0014*/ 	.word	0xfffffffd
	.align		4
        /*0018*/ 	.word	0x00000000
	.align		4
        /*001c*/ 	.word	0xfffffffc


//--------------------- .text._Z6kernelPfS_S_iii  --------------------------
	.section	.text._Z6kernelPfS_S_iii,"ax",@progbits
	.align	128
        .global         _Z6kernelPfS_S_iii
        .type           _Z6kernelPfS_S_iii,@function
        .size           _Z6kernelPfS_S_iii,(.L_x_7 - _Z6kernelPfS_S_iii)
        .other          _Z6kernelPfS_S_iii,@"STO_CUDA_ENTRY STV_DEFAULT"
_Z6kernelPfS_S_iii:
.text._Z6kernelPfS_S_iii:
[----:B------:R-:W-:Y:S01]  /*0000*/  LDC R1, c[0x0][0x37c] ;  /* 0x0000df00ff017b82 */ /* 0x000fe20000000800 */
[----:B------:R-:W0:Y:S07]  /*0010*/  S2R R3, SR_TID.X ;  /* 0x0000000000037919 */ /* 0x000e2e0000002100 */
[----:B------:R-:W0:Y:S01]  /*0020*/  S2UR UR4, SR_CTAID.X ;  /* 0x00000000000479c3 */ /* 0x000e220000002500 */
[----:B------:R-:W1:Y:S07]  /*0030*/  LDCU UR5, c[0x0][0x398] ;  /* 0x00007300ff0577ac */ /* 0x000e6e0008000800 */
[----:B------:R-:W0:Y:S02]  /*0040*/  LDC R0, c[0x0][0x360] ;  /* 0x0000d800ff007b82 */ /* 0x000e240000000800 */
[----:B0-----:R-:W-:-:S05]  /*0050*/  IMAD R0, R0, UR4, R3 ;  /* 0x0000000400007c24 */ /* 0x001fca000f8e0203 */
[----:B-1----:R-:W-:-:S13]  /*0060*/  ISETP.GE.AND P0, PT, R0, UR5, PT ;  /* 0x0000000500007c0c */ /* 0x002fda000bf06270 */
[----:B------:R-:W-:Y:S05]  /*0070*/  @P0 EXIT ;  /* 0x000000000000094d */ /* 0x000fea0003800000 */
[----:B------:R-:W0:Y:S01]  /*0080*/  LDC R3, c[0x0][0x39c] ;  /* 0x0000e700ff037b82 */ /* 0x000e220000000800 */
[----:B------:R-:W1:Y:S01]  /*0090*/  LDCU.64 UR6, c[0x0][0x358] ;  /* 0x00006b00ff0677ac */ /* 0x000e620008000a00 */
[----:B------:R-:W-:Y:S01]  /*00a0*/  HFMA2 R24, -RZ, RZ, 0, 0 ;  /* 0x00000000ff187431 */ /* 0x000fe200000001ff */
[----:B0-----:R-:W-:-:S13]  /*00b0*/  ISETP.GE.AND P0, PT, R3, 0x1, PT ;  /* 0x000000010300780c */ /* 0x001fda0003f06270 */
[----:B-1----:R-:W-:Y:S05]  /*00c0*/  @!P0 BRA `(.L_x_0) ;  /* 0x0000000800b48947 */ /* 0x002fea0003800000 */
[C---:B------:R-:W-:Y:S02]  /*00d0*/  IADD3 R2, PT, PT, R3.reuse, -0x1, RZ ;  /* 0xffffffff03027810 */ /* 0x040fe40007ffe0ff */
[----:B------:R-:W-:Y:S02]  /*00e0*/  LOP3.LUT R4, R3, 0xf, RZ, 0xc0, !PT ;  /* 0x0000000f03047812 */ /* 0x000fe400078ec0ff */
[----:B------:R-:W-:Y:S02]  /*00f0*/  ISETP.GE.U32.AND P1, PT, R2, 0xf, PT ;  /* 0x0000000f0200780c */ /* 0x000fe40003f26070 */
[----:B------:R-:W-:Y:S02]  /*0100*/  ISETP.NE.AND P0, PT, R4, RZ, PT ;  /* 0x000000ff0400720c */ /* 0x000fe40003f05270 */
[----:B------:R-:W-:Y:S02]  /*0110*/  MOV R24, RZ ;  /* 0x000000ff00187202 */ /* 0x000fe40000000f00 */
[----:B------:R-:W-:-:S07]  /*0120*/  MOV R5, RZ ;  /* 0x000000ff00057202 */ /* 0x000fce0000000f00 */
[----:B------:R-:W-:Y:S05]  /*0130*/  @!P1 BRA `(.L_x_1) ;  /* 0x0000000400409947 */ /* 0x000fea0003800000 */
[----:B------:R-:W0:Y:S01]  /*0140*/  LDCU.64 UR4, c[0x0][0x388] ;  /* 0x00007100ff0477ac */ /* 0x000e220008000a00 */
[----:B------:R-:W-:Y:S02]  /*0150*/  LOP3.LUT R5, R3, 0x7ffffff0, RZ, 0xc0, !PT ;  /* 0x7ffffff003057812 */ /* 0x000fe400078ec0ff */
[----:B------:R-:W-:Y:S02]  /*0160*/  MOV R24, RZ ;  /* 0x000000ff00187202 */ /* 0x000fe40000000f00 */
[----:B------:R-:W-:Y:S02]  /*0170*/  MOV R2, R0 ;  /* 0x0000000000027202 */ /* 0x000fe40000000f00 */
[----:B------:R-:W-:Y:S01]  /*0180*/  IADD3 R6, PT, PT, -R5, RZ, RZ ;  /* 0x000000ff05067210 */ /* 0x000fe20007ffe1ff */
[----:B0-----:R-:W-:-:S04]  /*0190*/  UIADD3 UR4, UP0, UPT, UR4, 0x20, URZ ;  /* 0x0000002004047890 */ /* 0x001fc8000ff1e0ff */
[----:B------:R-:W-:Y:S02]  /*01a0*/  UIADD3.X UR5, UPT, UPT, URZ, UR5, URZ, UP0, !UPT ;  /* 0x00000005ff057290 */ /* 0x000fe400087fe4ff */
[----:B------:R-:W-:-:S04]  /*01b0*/  MOV R10, UR4 ;  /* 0x00000004000a7c02 */ /* 0x000fc80008000f00 */
[----:B------:R-:W-:-:S07]  /*01c0*/  MOV R11, UR5 ;  /* 0x00000005000b7c02 */ /* 0x000fce0008000f00 */
.L_x_2:
[----:B------:R-:W0:Y:S01]  /*01d0*/  LDC.64 R12, c[0x0][0x380] ;  /* 0x0000e000ff0c7b82 */ /* 0x000e220000000a00 */
[----:B------:R-:W2:Y:S04]  /*01e0*/  LDG.E R22, desc[UR6][R10.64+-0x20] ;  /* 0xffffe0060a167981 */ /* 0x000ea8000c1e1900 */
[----:B------:R-:W3:Y:S04]  /*01f0*/  LDG.E R27, desc[UR6][R10.64+-0x1c] ;  /* 0xffffe4060a1b7981 */ /* 0x000ee8000c1e1900 */
[----:B------:R-:W4:Y:S04]  /*0200*/  LDG.E R15, desc[UR6][R10.64+-0x18] ;  /* 0xffffe8060a0f7981 */ /* 0x000f28000c1e1900 */
[----:B------:R-:W5:Y:S01]  /*0210*/  LDG.E R25, desc[UR6][R10.64+-0x4] ;  /* 0xfffffc060a197981 */ /* 0x000f62000c1e1900 */
[----:B0-----:R-:W-:-:S05]  /*0220*/  IMAD.WIDE R12, R2, 0x4, R12 ;  /* 0x00000004020c7825 */ /* 0x001fca00078e020c */
[----:B------:R-:W2:Y:S01]  /*0230*/  LDG.E R23, desc[UR6][R12.64] ;  /* 0x000000060c177981 */ /* 0x000ea2000c1e1900 */
[----:B------:R-:W-:-:S04]  /*0240*/  IMAD.WIDE.U32 R20, R3, 0x4, R12 ;  /* 0x0000000403147825 */ /* 0x000fc800078e000c */
[C-C-:B------:R-:W-:Y:S01]  /*0250*/  IMAD.WIDE.U32 R8, R3.reuse, 0x8, R12.reuse ;  /* 0x0000000803087825 */ /* 0x140fe200078e000c */
[----:B------:R-:W3:Y:S03]  /*0260*/  LDG.E R14, desc[UR6][R20.64] ;  /* 0x00000006140e7981 */ /* 0x000ee6000c1e1900 */
[C-C-:B------:R-:W-:Y:S01]  /*0270*/  IMAD.WIDE.U32 R16, R3.reuse, 0xc, R12.reuse ;  /* 0x0000000c03107825 */ /* 0x140fe200078e000c */
[----:B------:R-:W4:Y:S03]  /*0280*/  LDG.E R26, desc[UR6][R8.64] ;  /* 0x00000006081a7981 */ /* 0x000f26000c1e1900 */
[C-C-:B------:R-:W-:Y:S02]  /*0290*/  IMAD.WIDE.U32 R18, R3.reuse, 0x10, R12.reuse ;  /* 0x0000001003127825 */ /* 0x140fe400078e000c */
[----:B------:R-:W5:Y:S02]  /*02a0*/  LDG.E R16, desc[UR6][R16.64] ;  /* 0x0000000610107981 */ /* 0x000f64000c1e1900 */
[----:B------:R-:W-:-:S02]  /*02b0*/  IMAD.WIDE.U32 R28, R3, 0x14, R12 ;  /* 0x00000014031c7825 */ /* 0x000fc400078e000c */
[----:B------:R0:W5:Y:S04]  /*02c0*/  LDG.E R7, desc[UR6][R18.64] ;  /* 0x0000000612077981 */ /* 0x000168000c1e1900 */
[----:B------:R-:W5:Y:S04]  /*02d0*/  LDG.E R8, desc[UR6][R10.64+-0x10] ;  /* 0xfffff0060a087981 */ /* 0x000f68000c1e1900 */
[----:B------:R-:W5:Y:S01]  /*02e0*/  LDG.E R17, desc[UR6][R10.64+-0x14] ;  /* 0xffffec060a117981 */ /* 0x000f62000c1e1900 */
[----:B0-----:R-:W-:-:S03]  /*02f0*/  IMAD.WIDE.U32 R18, R3, 0x18, R12 ;  /* 0x0000001803127825 */ /* 0x001fc600078e000c */
[----:B------:R2:W5:Y:S04]  /*0300*/  LDG.E R20, desc[UR6][R28.64] ;  /* 0x000000061c147981 */ /* 0x000568000c1e1900 */
[----:B------:R-:W5:Y:S04]  /*0310*/  LDG.E R9, desc[UR6][R10.64+-0xc] ;  /* 0xfffff4060a097981 */ /* 0x000f68000c1e1900 */
[----:B------:R0:W5:Y:S01]  /*0320*/  LDG.E R21, desc[UR6][R18.64] ;  /* 0x0000000612157981 */ /* 0x000162000c1e1900 */
[----:B--2---:R-:W-:-:S03]  /*0330*/  FFMA R29, R23, R22, R24 ;  /* 0x00000016171d7223 */ /* 0x004fc60000000018 */
[----:B------:R-:W2:Y:S01]  /*0340*/  LDG.E R24, desc[UR6][R10.64+-0x8] ;  /* 0xfffff8060a187981 */ /* 0x000ea2000c1e1900 */
[----:B------:R-:W-:-:S06]  /*0350*/  IMAD.WIDE.U32 R22, R3, 0x1c, R12 ;  /* 0x0000001c03167825 */ /* 0x000fcc00078e000c */
[----:B------:R-:W2:Y:S01]  /*0360*/  LDG.E R22, desc[UR6][R22.64] ;  /* 0x0000000616167981 */ /* 0x000ea2000c1e1900 */
[----:B---3--:R-:W-:Y:S01]  /*0370*/  FFMA R27, R14, R27, R29 ;  /* 0x0000001b0e1b7223 */ /* 0x008fe2000000001d */
[C---:B0-----:R-:W-:Y:S02]  /*0380*/  IMAD.WIDE.U32 R18, R3.reuse, 0x28, R12 ;  /* 0x0000002803127825 */ /* 0x041fe400078e000c */
[----:B------:R-:W3:Y:S02]  /*0390*/  LDG.E R29, desc[UR6][R10.64+0x4] ;  /* 0x000004060a1d7981 */ /* 0x000ee4000c1e1900 */
[----:B----4-:R-:W-:Y:S01]  /*03a0*/  FFMA R27, R26, R15, R27 ;  /* 0x0000000f1a1b7223 */ /* 0x010fe2000000001b */
[C---:B------:R-:W-:Y:S01]  /*03b0*/  IMAD.WIDE.U32 R14, R3.reuse, 0x20, R12 ;  /* 0x00000020030e7825 */ /* 0x040fe200078e000c */
[----:B------:R0:W4:Y:S05]  /*03c0*/  LDG.E R23, desc[UR6][R18.64] ;  /* 0x0000000612177981 */ /* 0x00012a000c1e1900 */
[----:B------:R-:W3:Y:S01]  /*03d0*/  LDG.E R14, desc[UR6][R14.64] ;  /* 0x000000060e0e7981 */ /* 0x000ee2000c1e1900 */
[----:B-----5:R-:W-:Y:S01]  /*03e0*/  FFMA R26, R16, R17, R27 ;  /* 0x00000011101a7223 */ /* 0x020fe2000000001b */
[----:B------:R-:W-:-:S04]  /*03f0*/  IMAD.WIDE.U32 R16, R3, 0x24, R12 ;  /* 0x0000002403107825 */ /* 0x000fc800078e000c */
[----:B------:R-:W-:Y:S02]  /*0400*/  FFMA R27, R7, R8, R26 ;  /* 0x00000008071b7223 */ /* 0x000fe4000000001a */
[----:B------:R-:W3:Y:S02]  /*0410*/  LDG.E R7, desc[UR6][R10.64] ;  /* 0x000000060a077981 */ /* 0x000ee4000c1e1900 */
[----:B------:R-:W-:Y:S02]  /*0420*/  FFMA R20, R20, R9, R27 ;  /* 0x0000000914147223 */ /* 0x000fe4000000001b */
[----:B------:R-:W5:Y:S01]  /*0430*/  LDG.E R16, desc[UR6][R16.64] ;  /* 0x0000000610107981 */ /* 0x000f62000c1e1900 */
[----:B------:R-:W-:-:S03]  /*0440*/  IMAD.WIDE.U32 R8, R3, 0x2c, R12 ;  /* 0x0000002c03087825 */ /* 0x000fc600078e000c */
[----:B------:R-:W4:Y:S01]  /*0450*/  LDG.E R15, desc[UR6][R10.64+0xc] ;  /* 0x00000c060a0f7981 */ /* 0x000f22000c1e1900 */
[----:B------:R-:W-:-:S03]  /*0460*/  IMAD.WIDE.U32 R26, R3, 0x30, R12 ;  /* 0x00000030031a7825 */ /* 0x000fc600078e000c */
[----:B------:R-:W4:Y:S01]  /*0470*/  LDG.E R8, desc[UR6][R8.64] ;  /* 0x0000000608087981 */ /* 0x000f22000c1e1900 */
[----:B0-----:R-:W-:-:S03]  /*0480*/  IMAD.WIDE.U32 R18, R3, 0x34, R12 ;  /* 0x0000003403127825 */ /* 0x001fc600078e000c */
[----:B------:R-:W4:Y:S04]  /*0490*/  LDG.E R26, desc[UR6][R26.64] ;  /* 0x000000061a1a7981 */ /* 0x000f28000c1e1900 */
[----:B------:R-:W4:Y:S04]  /*04a0*/  LDG.E R17, desc[UR6][R10.64+0x10] ;  /* 0x000010060a117981 */ /* 0x000f28000c1e1900 */
[----:B------:R-:W4:Y:S04]  /*04b0*/  LDG.E R18, desc[UR6][R18.64] ;  /* 0x0000000612127981 */ /* 0x000f28000c1e1900 */
[----:B------:R-:W4:Y:S04]  /*04c0*/  LDG.E R9, desc[UR6][R10.64+0x18] ;  /* 0x000018060a097981 */ /* 0x000f28000c1e1900 */
[----:B------:R-:W4:Y:S01]  /*04d0*/  LDG.E R27, desc[UR6][R10.64+0x1c] ;  /* 0x00001c060a1b7981 */ /* 0x000f22000c1e1900 */
[----:B--2---:R-:W-:-:S03]  /*04e0*/  FFMA R21, R21, R24, R20 ;  /* 0x0000001815157223 */ /* 0x004fc60000000014 */
[----:B------:R-:W4:Y:S01]  /*04f0*/  LDG.E R24, desc[UR6][R10.64+0x8] ;  /* 0x000008060a187981 */ /* 0x000f22000c1e1900 */
[----:B------:R-:W-:Y:S01]  /*0500*/  FFMA R25, R22, R25, R21 ;  /* 0x0000001916197223 */ /* 0x000fe20000000015 */
[C-C-:B------:R-:W-:Y:S02]  /*0510*/  IMAD.WIDE.U32 R20, R3.reuse, 0x38, R12.reuse ;  /* 0x0000003803147825 */ /* 0x140fe400078e000c */
[----:B------:R0:W2:Y:S02]  /*0520*/  LDG.E R22, desc[UR6][R10.64+0x14] ;  /* 0x000014060a167981 */ /* 0x0000a4000c1e1900 */
[----:B------:R-:W-:Y:S02]  /*0530*/  IMAD.WIDE.U32 R12, R3, 0x3c, R12 ;  /* 0x0000003c030c7825 */ /* 0x000fe400078e000c */
[----:B------:R-:W2:Y:S04]  /*0540*/  LDG.E R20, desc[UR6][R20.64] ;  /* 0x0000000614147981 */ /* 0x000ea8000c1e1900 */
[----:B------:R-:W2:Y:S01]  /*0550*/  LDG.E R12, desc[UR6][R12.64] ;  /* 0x000000060c0c7981 */ /* 0x000ea2000c1e1900 */
[----:B------:R-:W-:Y:S01]  /*0560*/  IADD3 R6, PT, PT, R6, 0x10, RZ ;  /* 0x0000001006067810 */ /* 0x000fe20007ffe0ff */
[----:B---3--:R-:W-:-:S04]  /*0570*/  FFMA R7, R14, R7, R25 ;  /* 0x000000070e077223 */ /* 0x008fc80000000019 */
[----:B-----5:R-:W-:Y:S01]  /*0580*/  FFMA R16, R16, R29, R7 ;  /* 0x0000001d10107223 */ /* 0x020fe20000000007 */
[----:B------:R-:W-:Y:S02]  /*0590*/  ISETP.NE.AND P1, PT, R6, RZ, PT ;  /* 0x000000ff0600720c */ /* 0x000fe40003f25270 */
[----:B0-----:R-:W-:Y:S02]  /*05a0*/  IADD3 R10, P2, PT, R10, 0x40, RZ ;  /* 0x000000400a0a7810 */ /* 0x001fe40007f5e0ff */
[----:B------:R-:W-:Y:S02]  /*05b0*/  LEA R2, R3, R2, 0x4 ;  /* 0x0000000203027211 */ /* 0x000fe400078e20ff */
[----:B------:R-:W-:Y:S01]  /*05c0*/  IADD3.X R11, PT, PT, RZ, R11, RZ, P2, !PT ;  /* 0x0000000bff0b7210 */ /* 0x000fe200017fe4ff */
[----:B----4-:R-:W-:-:S04]  /*05d0*/  FFMA R23, R23, R24, R16 ;  /* 0x0000001817177223 */ /* 0x010fc80000000010 */
[----:B------:R-:W-:-:S04]  /*05e0*/  FFMA R15, R8, R15, R23 ;  /* 0x0000000f080f7223 */ /* 0x000fc80000000017 */
[----:B------:R-:W-:-:S04]  /*05f0*/  FFMA R15, R26, R17, R15 ;  /* 0x000000111a0f7223 */ /* 0x000fc8000000000f */
[----:B--2---:R-:W-:-:S04]  /*0600*/  FFMA R15, R18, R22, R15 ;  /* 0x00000016120f7223 */ /* 0x004fc8000000000f */
[----:B------:R-:W-:-:S04]  /*0610*/  FFMA R9, R20, R9, R15 ;  /* 0x0000000914097223 */ /* 0x000fc8000000000f */
[----:B------:R-:W-:Y:S01]  /*0620*/  FFMA R24, R12, R27, R9 ;  /* 0x0000001b0c187223 */ /* 0x000fe20000000009 */
[----:B------:R-:W-:Y:S06]  /*0630*/  @P1 BRA `(.L_x_2) ;  /* 0xfffffff800e41947 */ /* 0x000fec000383ffff */
.L_x_1:
[----:B------:R-:W-:Y:S05]  /*0640*/  @!P0 BRA `(.L_x_0) ;  /* 0x0000000400548947 */ /* 0x000fea0003800000 */
[----:B------:R-:W-:Y:S02]  /*0650*/  ISETP.GE.U32.AND P0, PT, R4, 0x8, PT ;  /* 0x000000080400780c */ /* 0x000fe40003f06070 */
[----:B------:R-:W-:-:S04]  /*0660*/  LOP3.LUT R18, R3, 0x7, RZ, 0xc0, !PT ;  /* 0x0000000703127812 */ /* 0x000fc800078ec0ff */
[----:B------:R-:W-:-:S07]  /*0670*/  ISETP.NE.AND P1, PT, R18, RZ, PT ;  /* 0x000000ff1200720c */ /* 0x000fce0003f25270 */
[----:B------:R-:W-:Y:S06]  /*0680*/  @!P0 BRA `(.L_x_3) ;  /* 0x0000000000948947 */ /* 0x000fec0003800000 */
[----:B------:R-:W0:Y:S01]  /*0690*/  LDC.64 R12, c[0x0][0x380] ;  /* 0x0000e000ff0c7b82 */ /* 0x000e220000000a00 */
[----:B------:R-:W-:-:S07]  /*06a0*/  IMAD R9, R5, R3, R0 ;  /* 0x0000000305097224 */ /* 0x000fce00078e0200 */
[----:B------:R-:W1:Y:S01]  /*06b0*/  LDC.64 R6, c[0x0][0x388] ;  /* 0x0000e200ff067b82 */ /* 0x000e620000000a00 */
[----:B0-----:R-:W-:-:S05]  /*06c0*/  IMAD.WIDE R12, R9, 0x4, R12 ;  /* 0x00000004090c7825 */ /* 0x001fca00078e020c */
[----:B------:R0:W2:Y:S01]  /*06d0*/  LDG.E R21, desc[UR6][R12.64] ;  /* 0x000000060c157981 */ /* 0x0000a2000c1e1900 */
[----:B------:R-:W-:-:S04]  /*06e0*/  IMAD.WIDE.U32 R14, R3, 0x4, R12 ;  /* 0x00000004030e7825 */ /* 0x000fc800078e000c */
[----:B-1----:R-:W-:Y:S01]  /*06f0*/  IMAD.WIDE.U32 R6, R5, 0x4, R6 ;  /* 0x0000000405067825 */ /* 0x002fe200078e0006 */
[----:B------:R1:W3:Y:S03]  /*0700*/  LDG.E R2, desc[UR6][R14.64] ;  /* 0x000000060e027981 */ /* 0x0002e6000c1e1900 */
[C---:B------:R-:W-:Y:S01]  /*0710*/  IMAD.WIDE.U32 R28, R3.reuse, 0x4, R14 ;  /* 0x00000004031c7825 */ /* 0x040fe200078e000e */
[----:B------:R-:W2:Y:S04]  /*0720*/  LDG.E R19, desc[UR6][R6.64] ;  /* 0x0000000606137981 */ /* 0x000ea8000c1e1900 */
[----:B------:R-:W3:Y:S01]  /*0730*/  LDG.E R23, desc[UR6][R6.64+0x4] ;  /* 0x0000040606177981 */ /* 0x000ee2000c1e1900 */
[----:B------:R-:W-:-:S03]  /*0740*/  IMAD.WIDE.U32 R16, R3, 0x4, R28 ;  /* 0x0000000403107825 */ /* 0x000fc600078e001c */
[----:B------:R-:W4:Y:S01]  /*0750*/  LDG.E R4, desc[UR6][R28.64] ;  /* 0x000000061c047981 */ /* 0x000f22000c1e1900 */
[----:B------:R-:W-:-:S03]  /*0760*/  IMAD.WIDE.U32 R10, R3, 0x4, R16 ;  /* 0x00000004030a7825 */ /* 0x000fc600078e0010 */
[----:B------:R-:W4:Y:S04]  /*0770*/  LDG.E R25, desc[UR6][R6.64+0x8] ;  /* 0x0000080606197981 */ /* 0x000f28000c1e1900 */
[----:B------:R-:W5:Y:S01]  /*0780*/  LDG.E R16, desc[UR6][R16.64] ;  /* 0x0000000610107981 */ /* 0x000f62000c1e1900 */
[----:B------:R-:W-:-:S03]  /*0790*/  IMAD.WIDE.U32 R8, R3, 0x4, R10 ;  /* 0x0000000403087825 */ /* 0x000fc600078e000a */
[----:B------:R-:W5:Y:S01]  /*07a0*/  LDG.E R27, desc[UR6][R6.64+0xc] ;  /* 0x00000c06061b7981 */ /* 0x000f62000c1e1900 */
[----:B0-----:R-:W-:-:S03]  /*07b0*/  IMAD.WIDE.U32 R12, R3, 0x4, R8 ;  /* 0x00000004030c7825 */ /* 0x001fc600078e0008 */
[----:B------:R-:W5:Y:S04]  /*07c0*/  LDG.E R10, desc[UR6][R10.64] ;  /* 0x000000060a0a7981 */ /* 0x000f68000c1e1900 */
[----:B------:R-:W5:Y:S01]  /*07d0*/  LDG.E R20, desc[UR6][R6.64+0x10] ;  /* 0x0000100606147981 */ /* 0x000f62000c1e1900 */
[----:B-1----:R-:W-:-:S03]  /*07e0*/  IMAD.WIDE.U32 R14, R3, 0x4, R12 ;  /* 0x00000004030e7825 */ /* 0x002fc600078e000c */
[----:B------:R-:W5:Y:S04]  /*07f0*/  LDG.E R8, desc[UR6][R8.64] ;  /* 0x0000000608087981 */ /* 0x000f68000c1e1900 */
[----:B------:R-:W5:Y:S04]  /*0800*/  LDG.E R22, desc[UR6][R6.64+0x14] ;  /* 0x0000140606167981 */ /* 0x000f68000c1e1900 */
[----:B------:R-:W5:Y:S04]  /*0810*/  LDG.E R12, desc[UR6][R12.64] ;  /* 0x000000060c0c7981 */ /* 0x000f68000c1e1900 */
[----:B------:R-:W5:Y:S04]  /*0820*/  LDG.E R29, desc[UR6][R6.64+0x18] ;  /* 0x00001806061d7981 */ /* 0x000f68000c1e1900 */
[----:B------:R-:W5:Y:S04]  /*0830*/  LDG.E R14, desc[UR6][R14.64] ;  /* 0x000000060e0e7981 */ /* 0x000f68000c1e1900 */
[----:B------:R-:W5:Y:S01]  /*0840*/  LDG.E R17, desc[UR6][R6.64+0x1c] ;  /* 0x00001c0606117981 */ /* 0x000f62000c1e1900 */
[----:B------:R-:W-:Y:S01]  /*0850*/  IADD3 R5, PT, PT, R5, 0x8, RZ ;  /* 0x0000000805057810 */ /* 0x000fe20007ffe0ff */
[----:B--2---:R-:W-:-:S04]  /*0860*/  FFMA R19, R21, R19, R24 ;  /* 0x0000001315137223 */ /* 0x004fc80000000018 */
[----:B---3--:R-:W-:-:S04]  /*0870*/  FFMA R19, R2, R23, R19 ;  /* 0x0000001702137223 */ /* 0x008fc80000000013 */
[----:B----4-:R-:W-:-:S04]  /*0880*/  FFMA R19, R4, R25, R19 ;  /* 0x0000001904137223 */ /* 0x010fc80000000013 */
[----:B-----5:R-:W-:-:S04]  /*0890*/  FFMA R19, R16, R27, R19 ;  /* 0x0000001b10137223 */ /* 0x020fc80000000013 */
[----:B------:R-:W-:-:S04]  /*08a0*/  FFMA R19, R10, R20, R19 ;  /* 0x000000140a137223 */ /* 0x000fc80000000013 */
[----:B------:R-:W-:-:S04]  /*08b0*/  FFMA R19, R8, R22, R19 ;  /* 0x0000001608137223 */ /* 0x000fc80000000013 */
[----:B------:R-:W-:-:S04]  /*08c0*/  FFMA R19, R12, R29, R19 ;  /* 0x0000001d0c137223 */ /* 0x000fc80000000013 */
[----:B------:R-:W-:-:S07]  /*08d0*/  FFMA R24, R14, R17, R19 ;  /* 0x000000110e187223 */ /* 0x000fce0000000013 */
.L_x_3:
        /* <DEDUP_REMOVED lines=8> */
[----:B0-----:R-:W-:-:S04]  /*0960*/  IMAD.WIDE R8, R9, 0x4, R6 ;  /* 0x0000000409087825 */ /* 0x001fc800078e0206 */
[----:B-1----:R-:W-:-:S04]  /*0970*/  IMAD.WIDE.U32 R6, R5, 0x4, R10 ;  /* 0x0000000405067825 */ /* 0x002fc800078e000a */
[C---:B------:R-:W-:Y:S01]  /*0980*/  IMAD.WIDE.U32 R10, R3.reuse, 0x4, R8 ;  /* 0x00000004030a7825 */ /* 0x040fe200078e0008 */
[----:B------:R-:W2:Y:S04]  /*0990*/  LDG.E R4, desc[UR6][R6.64] ;  /* 0x0000000606047981 */ /* 0x000ea8000c1e1900 */
[----:B------:R-:W2:Y:S01]  /*09a0*/  LDG.E R9, desc[UR6][R8.64] ;  /* 0x0000000608097981 */ /* 0x000ea2000c1e1900 */
[----:B------:R-:W-:-:S03]  /*09b0*/  IMAD.WIDE.U32 R12, R3, 0x4, R10 ;  /* 0x00000004030c7825 */ /* 0x000fc600078e000a */
[----:B------:R-:W3:Y:S04]  /*09c0*/  LDG.E R11, desc[UR6][R10.64] ;  /* 0x000000060a0b7981 */ /* 0x000ee8000c1e1900 */
[----:B------:R-:W3:Y:S01]  /*09d0*/  LDG.E R16, desc[UR6][R6.64+0x4] ;  /* 0x0000040606107981 */ /* 0x000ee2000c1e1900 */
[----:B------:R-:W-:-:S03]  /*09e0*/  IMAD.WIDE.U32 R14, R3, 0x4, R12 ;  /* 0x00000004030e7825 */ /* 0x000fc600078e000c */
[----:B------:R-:W4:Y:S04]  /*09f0*/  LDG.E R13, desc[UR6][R12.64] ;  /* 0x000000060c0d7981 */ /* 0x000f28000c1e1900 */
[----:B------:R-:W4:Y:S04]  /*0a00*/  LDG.E R17, desc[UR6][R6.64+0x8] ;  /* 0x0000080606117981 */ /* 0x000f28000c1e1900 */
[----:B------:R-:W5:Y:S04]  /*0a10*/  LDG.E R15, desc[UR6][R14.64] ;  /* 0x000000060e0f7981 */ /* 0x000f68000c1e1900 */
[----:B------:R-:W5:Y:S01]  /*0a20*/  LDG.E R18, desc[UR6][R6.64+0xc] ;  /* 0x00000c0606127981 */ /* 0x000f62000c1e1900 */
[----:B------:R-:W-:Y:S01]  /*0a30*/  IADD3 R5, PT, PT, R5, 0x4, RZ ;  /* 0x0000000405057810 */ /* 0x000fe20007ffe0ff */
[----:B--2---:R-:W-:-:S04]  /*0a40*/  FFMA R4, R9, R4, R24 ;  /* 0x0000000409047223 */ /* 0x004fc80000000018 */
[----:B---3--:R-:W-:-:S04]  /*0a50*/  FFMA R4, R11, R16, R4 ;  /* 0x000000100b047223 */ /* 0x008fc80000000004 */
[----:B----4-:R-:W-:-:S04]  /*0a60*/  FFMA R4, R13, R17, R4 ;  /* 0x000000110d047223 */ /* 0x010fc80000000004 */
[----:B-----5:R-:W-:-:S07]  /*0a70*/  FFMA R24, R15, R18, R4 ;  /* 0x000000120f187223 */ /* 0x020fce0000000004 */
.L_x_4:
[----:B------:R-:W-:Y:S05]  /*0a80*/  @!P1 BRA `(.L_x_0) ;  /* 0x0000000000449947 */ /* 0x000fea0003800000 */
[----:B------:R-:W0:Y:S01]  /*0a90*/  LDC.64 R8, c[0x0][0x388] ;  /* 0x0000e200ff087b82 */ /* 0x000e220000000a00 */
[----:B------:R-:W-:Y:S01]  /*0aa0*/  IADD3 R10, PT, PT, -R2, RZ, RZ ;  /* 0x000000ff020a7210 */ /* 0x000fe20007ffe1ff */
[----:B------:R-:W-:-:S06]  /*0ab0*/  IMAD R2, R5, R3, R0 ;  /* 0x0000000305027224 */ /* 0x000fcc00078e0200 */
[----:B------:R-:W1:Y:S01]  /*0ac0*/  LDC.64 R6, c[0x0][0x380] ;  /* 0x0000e000ff067b82 */ /* 0x000e620000000a00 */
[----:B0-----:R-:W-:-:S03]  /*0ad0*/  IMAD.WIDE.U32 R8, R5, 0x4, R8 ;  /* 0x0000000405087825 */ /* 0x001fc600078e0008 */
[----:B------:R-:W-:-:S07]  /*0ae0*/  MOV R11, R8 ;  /* 0x00000008000b7202 */ /* 0x000fce0000000f00 */
.L_x_5:
[----:B-1----:R-:W-:Y:S01]  /*0af0*/  IMAD.WIDE R4, R2, 0x4, R6 ;  /* 0x0000000402047825 */ /* 0x002fe200078e0206 */
[----:B------:R-:W-:-:S05]  /*0b00*/  MOV R8, R11 ;  /* 0x0000000b00087202 */ /* 0x000fca0000000f00 */
[----:B------:R-:W2:Y:S04]  /*0b10*/  LDG.E R5, desc[UR6][R4.64] ;  /* 0x0000000604057981 */ /* 0x000ea8000c1e1900 */
[----:B------:R0:W2:Y:S01]  /*0b20*/  LDG.E R8, desc[UR6][R8.64] ;  /* 0x0000000608087981 */ /* 0x0000a2000c1e1900 */
[----:B------:R-:W-:Y:S02]  /*0b30*/  IADD3 R10, PT, PT, R10, 0x1, RZ ;  /* 0x000000010a0a7810 */ /* 0x000fe40007ffe0ff */
[----:B------:R-:W-:Y:S02]  /*0b40*/  IADD3 R11, P1, PT, R11, 0x4, RZ ;  /* 0x000000040b0b7810 */ /* 0x000fe40007f3e0ff */
[----:B------:R-:W-:Y:S02]  /*0b50*/  ISETP.NE.AND P0, PT, R10, RZ, PT ;  /* 0x000000ff0a00720c */ /* 0x000fe40003f05270 */
[----:B------:R-:W-:-:S02]  /*0b60*/  IADD3 R2, PT, PT, R2, R3, RZ ;  /* 0x0000000302027210 */ /* 0x000fc40007ffe0ff */
[----:B0-----:R-:W-:Y:S01]  /*0b70*/  IADD3.X R9, PT, PT, RZ, R9, RZ, P1, !PT ;  /* 0x00000009ff097210 */ /* 0x001fe20000ffe4ff */
[----:B--2---:R-:W-:-:S08]  /*0b80*/  FFMA R24, R5, R8, R24 ;  /* 0x0000000805187223 */ /* 0x004fd00000000018 */
[----:B------:R-:W-:Y:S05]  /*0b90*/  @P0 BRA `(.L_x_5) ;  /* 0xfffffffc00d40947 */ /* 0x000fea000383ffff */
.L_x_0:
[----:B------:R-:W0:Y:S02]  /*0ba0*/  LDC.64 R2, c[0x0][0x390] ;  /* 0x0000e400ff027b82 */ /* 0x000e240000000a00 */
[----:B0-----:R-:W-:-:S05]  /*0bb0*/  IMAD.WIDE R2, R0, 0x4, R2 ;  /* 0x0000000400027825 */ /* 0x001fca00078e0202 */
[----:B------:R-:W-:Y:S01]  /*0bc0*/  STG.E desc[UR6][R2.64], R24 ;  /* 0x0000001802007986 */ /* 0x000fe2000c101906 */
[----:B------:R-:W-:Y:S05]  /*0bd0*/  EXIT ;  /* 0x000000000000794d */ /* 0x000fea0003800000 */
.L_x_6:
[----:B------:R-:W-:-:S00]  /*0be0*/  BRA `(.L_x_6) ;  /* 0xfffffffc00fc7947 */ /* 0x000fc0000383ffff */
[----:B------:R-:W-:-:S00]  /*0bf0*/  NOP ;  /* 0x0000000000007918 */ /* 0x000fc00000000000 */
        /* <DEDUP_REMOVED lines=8> */
.L_x_7:


//--------------------- .nv.shared.reserved.0     --------------------------
	.section	.nv.shared.reserved.0,"aw",@nobits
	.weak		__nv_reservedSMEM_offset_0_alias
	.size		__nv_reservedSMEM_offset_0_alias, 0, 64
	.other		__nv_reservedSMEM_offset_0_alias,@"STO_CUDA_RESERVED_SHARED STV_DEFAULT"
__nv_reservedSMEM_offset_0_alias:
	.zero		0
	.zero		64


//--------------------- .nv.constant0._Z6kernelPfS_S_iii --------------------------
	.section	.nv.constant0._Z6kernelPfS_S_iii,"a",@progbits
	.sectionflags	@""
	.align	4
.nv.constant0._Z6kernelPfS_S_iii:
	.zero		932


//--------------------- SYMBOLS --------------------------

	.type		.nv.reservedSmem.offset0,@object
	.size		.nv.reservedSmem.offset0,0x4
